//
// Generated by NVIDIA NVVM Compiler
//
// Compiler Build ID: CL-36424714
// Cuda compilation tools, release 13.0, V13.0.88
// Based on NVVM 20.0.0
//

.version 9.0
.target sm_100
.address_size 64

	// .globl	_Z15identity_kerneliPd

.visible .entry _Z15identity_kerneliPd(
	.param .u32 _Z15identity_kerneliPd_param_0,
	.param .u64 .ptr .align 1 _Z15identity_kerneliPd_param_1
)
{
	.reg .pred 	%p<3>;
	.reg .b32 	%r<14>;
	.reg .b64 	%rd<5>;
	.reg .b64 	%fd<2>;

	ld.param.u32 	%r4, [_Z15identity_kerneliPd_param_0];
	ld.param.u64 	%rd1, [_Z15identity_kerneliPd_param_1];
	mov.u32 	%r5, %ntid.x;
	mov.u32 	%r6, %ctaid.x;
	mov.u32 	%r7, %tid.x;
	mad.lo.s32 	%r1, %r5, %r6, %r7;
	mov.u32 	%r8, %ntid.y;
	mov.u32 	%r9, %ctaid.y;
	mov.u32 	%r10, %tid.y;
	mad.lo.s32 	%r11, %r8, %r9, %r10;
	max.s32 	%r12, %r1, %r11;
	setp.ge.s32 	%p1, %r12, %r4;
	@%p1 bra 	$L__BB0_2;
	cvta.to.global.u64 	%rd2, %rd1;
	setp.eq.s32 	%p2, %r1, %r11;
	selp.f64 	%fd1, 0d3FF0000000000000, 0d0000000000000000, %p2;
	mad.lo.s32 	%r13, %r4, %r11, %r1;
	mul.wide.s32 	%rd3, %r13, 8;
	add.s64 	%rd4, %rd2, %rd3;
	st.global.f64 	[%rd4], %fd1;
$L__BB0_2:
	ret;

}
	// .globl	_Z19add_diagonal_kernelidPd
.visible .entry _Z19add_diagonal_kernelidPd(
	.param .u32 _Z19add_diagonal_kernelidPd_param_0,
	.param .f64 _Z19add_diagonal_kernelidPd_param_1,
	.param .u64 .ptr .align 1 _Z19add_diagonal_kernelidPd_param_2
)
{
	.reg .pred 	%p<4>;
	.reg .b32 	%r<12>;
	.reg .b64 	%rd<5>;
	.reg .b64 	%fd<4>;

	ld.param.u32 	%r2, [_Z19add_diagonal_kernelidPd_param_0];
	ld.param.f64 	%fd1, [_Z19add_diagonal_kernelidPd_param_1];
	ld.param.u64 	%rd1, [_Z19add_diagonal_kernelidPd_param_2];
	mov.u32 	%r3, %ntid.x;
	mov.u32 	%r4, %ctaid.x;
	mov.u32 	%r5, %tid.x;
	mad.lo.s32 	%r1, %r3, %r4, %r5;
	mov.u32 	%r6, %ntid.y;
	mov.u32 	%r7, %ctaid.y;
	mov.u32 	%r8, %tid.y;
	mad.lo.s32 	%r9, %r6, %r7, %r8;
	max.s32 	%r10, %r1, %r9;
	setp.ge.s32 	%p1, %r10, %r2;
	setp.ne.s32 	%p2, %r1, %r9;
	or.pred  	%p3, %p2, %p1;
	@%p3 bra 	$L__BB1_2;
	cvta.to.global.u64 	%rd2, %rd1;
	mad.lo.s32 	%r11, %r2, %r1, %r1;
	mul.wide.u32 	%rd3, %r11, 8;
	add.s64 	%rd4, %rd2, %rd3;
	ld.global.f64 	%fd2, [%rd4];
	add.f64 	%fd3, %fd1, %fd2;
	st.global.f64 	[%rd4], %fd3;
$L__BB1_2:
	ret;

}


// ===== COMPILED SASS (sm_100) =====

	.target	sm_100

	.elftype	@"ET_EXEC"


//--------------------- .note.nv.tkinfo           --------------------------
	.section	.note.nv.tkinfo,"",@"SHT_NOTE"
	.sectionflags	@"SHF_NOTE_NV_TKINFO"
	.tkinfo
        /*0018*/ 	.word	0x00000002
        /*0030*/ 	.string	""
        /*0030*/ 	.string	"ptxas"
        /*0030*/ 	.string	"Cuda compilation tools, release 13.0, V13.0.88"
        /*0030*/ 	.string	"Build cuda_13.0.r13.0/compiler.36424714_0"
        /*0030*/ 	.string	"-arch sm_100 -m 64 "



//--------------------- .note.nv.cuinfo           --------------------------
	.section	.note.nv.cuinfo,"",@"SHT_NOTE"
	.sectionflags	@"SHF_NOTE_NV_CUINFO"
        /*0018*/ 	.short	0x0002
        /*001a*/ 	.short	0x0064
        /*001c*/ 	.short	0x0082
	.zero		2


//--------------------- .nv.info                  --------------------------
	.section	.nv.info,"",@"SHT_CUDA_INFO"
	.align	4


	//----- nvinfo : EIATTR_REGCOUNT
	.align		4
        /*0000*/ 	.byte	0x04, 0x2f
        /*0002*/ 	.short	(.L_1 - .L_0)
	.align		4
.L_0:
        /*0004*/ 	.word	index@(_Z15identity_kerneliPd)
        /*0008*/ 	.word	0x0000000a


	//----- nvinfo : EIATTR_FRAME_SIZE
	.align		4
.L_1:
        /*000c*/ 	.byte	0x04, 0x11
        /*000e*/ 	.short	(.L_3 - .L_2)
	.align		4
.L_2:
        /*0010*/ 	.word	index@(_Z15identity_kerneliPd)
        /*0014*/ 	.word	0x00000000


	//----- nvinfo : EIATTR_REGCOUNT
	.align		4
.L_3:
        /*0018*/ 	.byte	0x04, 0x2f
        /*001a*/ 	.short	(.L_5 - .L_4)
	.align		4
.L_4:
        /*001c*/ 	.word	index@(_Z19add_diagonal_kernelidPd)
        /*0020*/ 	.word	0x00000008


	//----- nvinfo : EIATTR_FRAME_SIZE
	.align		4
.L_5:
        /*0024*/ 	.byte	0x04, 0x11
        /*0026*/ 	.short	(.L_7 - .L_6)
	.align		4
.L_6:
        /*0028*/ 	.word	index@(_Z19add_diagonal_kernelidPd)
        /*002c*/ 	.word	0x00000000


	//----- nvinfo : EIATTR_MIN_STACK_SIZE
	.align		4
.L_7:
        /*0030*/ 	.byte	0x04, 0x12
        /*0032*/ 	.short	(.L_9 - .L_8)
	.align		4
.L_8:
        /*0034*/ 	.word	index@(_Z19add_diagonal_kernelidPd)
        /*0038*/ 	.word	0x00000000


	//----- nvinfo : EIATTR_MIN_STACK_SIZE
	.align		4
.L_9:
        /*003c*/ 	.byte	0x04, 0x12
        /*003e*/ 	.short	(.L_11 - .L_10)
	.align		4
.L_10:
        /*0040*/ 	.word	index@(_Z15identity_kerneliPd)
        /*0044*/ 	.word	0x00000000
.L_11:


//--------------------- .nv.compat                --------------------------
	.section	.nv.compat,"",@"SHT_CUDA_COMPAT_INFO"
	.align	4
        /*0000*/ 	.byte	0x02, 0x09, 0x00, 0x00, 0x02, 0x02, 0x01, 0x00, 0x02, 0x05, 0x05, 0x00, 0x03, 0x07, 0x01, 0x01
        /*0010*/ 	.byte	0x02, 0x03, 0x00, 0x00, 0x02, 0x06, 0x01, 0x00, 0x04, 0x0b, 0x08, 0x00, 0x01, 0x00, 0x00, 0x00
        /*0020*/ 	.byte	0x00, 0x00, 0x00, 0x00


//--------------------- .nv.info._Z19add_diagonal_kernelidPd --------------------------
	.section	.nv.info._Z19add_diagonal_kernelidPd,"",@"SHT_CUDA_INFO"
	.sectionflags	@""
	.align	4


	//----- nvinfo : EIATTR_CUDA_API_VERSION
	.align		4
        /*0000*/ 	.byte	0x04, 0x37
        /*0002*/ 	.short	(.L_13 - .L_12)
.L_12:
        /*0004*/ 	.word	0x00000082


	//----- nvinfo : EIATTR_KPARAM_INFO
	.align		4
.L_13:
        /*0008*/ 	.byte	0x04, 0x17
        /*000a*/ 	.short	(.L_15 - .L_14)
.L_14:
        /*000c*/ 	.word	0x00000000
        /*0010*/ 	.short	0x0002
        /*0012*/ 	.short	0x0010
        /*0014*/ 	.byte	0x00, 0xf5, 0x21, 0x00


	//----- nvinfo : EIATTR_KPARAM_INFO
	.align		4
.L_15:
        /*0018*/ 	.byte	0x04, 0x17
        /*001a*/ 	.short	(.L_17 - .L_16)
.L_16:
        /*001c*/ 	.word	0x00000000
        /*0020*/ 	.short	0x0001
        /*0022*/ 	.short	0x0008
        /*0024*/ 	.byte	0x00, 0xf0, 0x21, 0x00


	//----- nvinfo : EIATTR_KPARAM_INFO
	.align		4
.L_17:
        /*0028*/ 	.byte	0x04, 0x17
        /*002a*/ 	.short	(.L_19 - .L_18)
.L_18:
        /*002c*/ 	.word	0x00000000
        /*0030*/ 	.short	0x0000
        /*0032*/ 	.short	0x0000
        /*0034*/ 	.byte	0x00, 0xf0, 0x11, 0x00


	//----- nvinfo : EIATTR_SPARSE_MMA_MASK
	.align		4
.L_19:
        /*0038*/ 	.byte	0x03, 0x50
        /*003a*/ 	.short	0x0000


	//----- nvinfo : EIATTR_MAXREG_COUNT
	.align		4
        /*003c*/ 	.byte	0x03, 0x1b
        /*003e*/ 	.short	0x00ff


	//----- nvinfo : EIATTR_MERCURY_ISA_VERSION
	.align		4
        /*0040*/ 	.byte	0x03, 0x5f
        /*0042*/ 	.short	0x0101


	//----- nvinfo : EIATTR_VRC_CTA_INIT_COUNT
	.align		4
        /*0044*/ 	.byte	0x02, 0x4a
	.zero		1
	.zero		1


	//----- nvinfo : EIATTR_EXIT_INSTR_OFFSETS
	.align		4
        /*0048*/ 	.byte	0x04, 0x1c
        /*004a*/ 	.short	(.L_21 - .L_20)


	//   ....[0]....
.L_20:
        /*004c*/ 	.word	0x000000d0


	//   ....[1]....
        /*0050*/ 	.word	0x00000160


	//----- nvinfo : EIATTR_CBANK_PARAM_SIZE
	.align		4
.L_21:
        /*0054*/ 	.byte	0x03, 0x19
        /*0056*/ 	.short	0x0018


	//----- nvinfo : EIATTR_PARAM_CBANK
	.align		4
        /*0058*/ 	.byte	0x04, 0x0a
        /*005a*/ 	.short	(.L_23 - .L_22)
	.align		4
.L_22:
        /*005c*/ 	.word	index@(.nv.constant0._Z19add_diagonal_kernelidPd)
        /*0060*/ 	.short	0x0380
        /*0062*/ 	.short	0x0018


	//----- nvinfo : EIATTR_SW_WAR
	.align		4
.L_23:
        /*0064*/ 	.byte	0x04, 0x36
        /*0066*/ 	.short	(.L_25 - .L_24)
.L_24:
        /*0068*/ 	.word	0x00000008
.L_25:


//--------------------- .nv.info._Z15identity_kerneliPd --------------------------
	.section	.nv.info._Z15identity_kerneliPd,"",@"SHT_CUDA_INFO"
	.sectionflags	@""
	.align	4


	//----- nvinfo : EIATTR_CUDA_API_VERSION
	.align		4
        /*0000*/ 	.byte	0x04, 0x37
        /*0002*/ 	.short	(.L_27 - .L_26)
.L_26:
        /*0004*/ 	.word	0x00000082


	//----- nvinfo : EIATTR_KPARAM_INFO
	.align		4
.L_27:
        /*0008*/ 	.byte	0x04, 0x17
        /*000a*/ 	.short	(.L_29 - .L_28)
.L_28:
        /*000c*/ 	.word	0x00000000
        /*0010*/ 	.short	0x0001
        /*0012*/ 	.short	0x0008
        /*0014*/ 	.byte	0x00, 0xf5, 0x21, 0x00


	//----- nvinfo : EIATTR_KPARAM_INFO
	.align		4
.L_29:
        /*0018*/ 	.byte	0x04, 0x17
        /*001a*/ 	.short	(.L_31 - .L_30)
.L_30:
        /*001c*/ 	.word	0x00000000
        /*0020*/ 	.short	0x0000
        /*0022*/ 	.short	0x0000
        /*0024*/ 	.byte	0x00, 0xf0, 0x11, 0x00


	//----- nvinfo : EIATTR_SPARSE_MMA_MASK
	.align		4
.L_31:
        /*0028*/ 	.byte	0x03, 0x50
        /*002a*/ 	.short	0x0000


	//----- nvinfo : EIATTR_MAXREG_COUNT
	.align		4
        /*002c*/ 	.byte	0x03, 0x1b
        /*002e*/ 	.short	0x00ff


	//----- nvinfo : EIATTR_MERCURY_ISA_VERSION
	.align		4
        /*0030*/ 	.byte	0x03, 0x5f
        /*0032*/ 	.short	0x0101


	//----- nvinfo : EIATTR_VRC_CTA_INIT_COUNT
	.align		4
        /*0034*/ 	.byte	0x02, 0x4a
	.zero		1
	.zero		1


	//----- nvinfo : EIATTR_EXIT_INSTR_OFFSETS
	.align		4
        /*0038*/ 	.byte	0x04, 0x1c
        /*003a*/ 	.short	(.L_33 - .L_32)


	//   ....[0]....
.L_32:
        /*003c*/ 	.word	0x000000c0


	//   ....[1]....
        /*0040*/ 	.word	0x00000150


	//----- nvinfo : EIATTR_CBANK_PARAM_SIZE
	.align		4
.L_33:
        /*0044*/ 	.byte	0x03, 0x19
        /*0046*/ 	.short	0x0010


	//----- nvinfo : EIATTR_PARAM_CBANK
	.align		4
        /*0048*/ 	.byte	0x04, 0x0a
        /*004a*/ 	.short	(.L_35 - .L_34)
	.align		4
.L_34:
        /*004c*/ 	.word	index@(.nv.constant0._Z15identity_kerneliPd)
        /*0050*/ 	.short	0x0380
        /*0052*/ 	.short	0x0010


	//----- nvinfo : EIATTR_SW_WAR
	.align		4
.L_35:
        /*0054*/ 	.byte	0x04, 0x36
        /*0056*/ 	.short	(.L_37 - .L_36)
.L_36:
        /*0058*/ 	.word	0x00000008
.L_37:


//--------------------- .nv.callgraph             --------------------------
	.section	.nv.callgraph,"",@"SHT_CUDA_CALLGRAPH"
	.align	4
	.sectionentsize	8
	.align		4
        /*0000*/ 	.word	0x00000000
	.align		4
        /*0004*/ 	.word	0xffffffff
	.align		4
        /*0008*/ 	.word	0x00000000
	.align		4
        /*000c*/ 	.word	0xfffffffe
	.align		4
        /*0010*/ 	.word	0x00000000
	.align		4
        /*0014*/ 	.word	0xfffffffd
	.align		4
        /*0018*/ 	.word	0x00000000
	.align		4
        /*001c*/ 	.word	0xfffffffc


//--------------------- .text._Z19add_diagonal_kernelidPd --------------------------
	.section	.text._Z19add_diagonal_kernelidPd,"ax",@progbits
	.align	128
        .global         _Z19add_diagonal_kernelidPd
        .type           _Z19add_diagonal_kernelidPd,@function
        .size           _Z19add_diagonal_kernelidPd,(.L_x_2 - _Z19add_diagonal_kernelidPd)
        .other          _Z19add_diagonal_kernelidPd,@"STO_CUDA_ENTRY STV_DEFAULT"
_Z19add_diagonal_kernelidPd:
.text._Z19add_diagonal_kernelidPd:
[----:B------:R-:W-:Y:S01]  /*0000*/  LDC R1, c[0x0][0x37c] ;  /* 0x0000df00ff017b82 */ /* 0x000fe20000000800 */
[----:B------:R-:W0:Y:S01]  /*0010*/  S2R R0, SR_CTAID.X ;  /* 0x0000000000007919 */ /* 0x000e220000002500 */
[----:B------:R-:W0:Y:S01]  /*0020*/  LDCU UR4, c[0x0][0x360] ;  /* 0x00006c00ff0477ac */ /* 0x000e220008000800 */
[----:B------:R-:W0:Y:S01]  /*0030*/  S2R R3, SR_TID.X ;  /* 0x0000000000037919 */ /* 0x000e220000002100 */
[----:B------:R-:W1:Y:S01]  /*0040*/  LDCU UR5, c[0x0][0x364] ;  /* 0x00006c80ff0577ac */ /* 0x000e620008000800 */
[----:B------:R-:W1:Y:S01]  /*0050*/  S2R R2, SR_CTAID.Y ;  /* 0x0000000000027919 */ /* 0x000e620000002600 */
[----:B------:R-:W2:Y:S01]  /*0060*/  LDCU UR6, c[0x0][0x380] ;  /* 0x00007000ff0677ac */ /* 0x000ea20008000800 */
[----:B------:R-:W1:Y:S01]  /*0070*/  S2R R5, SR_TID.Y ;  /* 0x0000000000057919 */ /* 0x000e620000002200 */
[----:B0-----:R-:W-:Y:S02]  /*0080*/  IMAD R0, R0, UR4, R3 ;  /* 0x0000000400007c24 */ /* 0x001fe4000f8e0203 */
[----:B-1----:R-:W-:-:S05]  /*0090*/  IMAD R3, R2, UR5, R5 ;  /* 0x0000000502037c24 */ /* 0x002fca000f8e0205 */
[----:B------:R-:W-:-:S04]  /*00a0*/  VIMNMX R2, PT, PT, R0, R3, !PT ;  /* 0x0000000300027248 */ /* 0x000fc80007fe0100 */
[----:B--2---:R-:W-:-:S04]  /*00b0*/  ISETP.GE.AND P0, PT, R2, UR6, PT ;  /* 0x0000000602007c0c */ /* 0x004fc8000bf06270 */
[----:B------:R-:W-:-:S13]  /*00c0*/  ISETP.NE.OR P0, PT, R0, R3, P0 ;  /* 0x000000030000720c */ /* 0x000fda0000705670 */
[----:B------:R-:W-:Y:S05]  /*00d0*/  @P0 EXIT ;  /* 0x000000000000094d */ /* 0x000fea0003800000 */
[----:B------:R-:W0:Y:S01]  /*00e0*/  LDC.64 R2, c[0x0][0x390] ;  /* 0x0000e400ff027b82 */ /* 0x000e220000000a00 */
[----:B------:R-:W1:Y:S01]  /*00f0*/  LDCU.64 UR4, c[0x0][0x358] ;  /* 0x00006b00ff0477ac */ /* 0x000e620008000a00 */
[----:B------:R-:W-:Y:S01]  /*0100*/  IMAD R5, R0, UR6, R0 ;  /* 0x0000000600057c24 */ /* 0x000fe2000f8e0200 */
[----:B------:R-:W2:Y:S03]  /*0110*/  LDCU.64 UR8, c[0x0][0x388] ;  /* 0x00007100ff0877ac */ /* 0x000ea60008000a00 */
[----:B0-----:R-:W-:-:S05]  /*0120*/  IMAD.WIDE.U32 R2, R5, 0x8, R2 ;  /* 0x0000000805027825 */ /* 0x001fca00078e0002 */
[----:B-1----:R-:W2:Y:S02]  /*0130*/  LDG.E.64 R4, desc[UR4][R2.64] ;  /* 0x0000000402047981 */ /* 0x002ea4000c1e1b00 */
[----:B--2---:R-:W-:-:S07]  /*0140*/  DADD R4, R4, UR8 ;  /* 0x0000000804047e29 */ /* 0x004fce0008000000 */
[----:B------:R-:W-:Y:S01]  /*0150*/  STG.E.64 desc[UR4][R2.64], R4 ;  /* 0x0000000402007986 */ /* 0x000fe2000c101b04 */
[----:B------:R-:W-:Y:S05]  /*0160*/  EXIT ;  /* 0x000000000000794d */ /* 0x000fea0003800000 */
.L_x_0:
[----:B------:R-:W-:-:S00]  /*0170*/  BRA `(.L_x_0) ;  /* 0xfffffffc00fc7947 */ /* 0x000fc0000383ffff */
[----:B------:R-:W-:-:S00]  /*0180*/  NOP ;  /* 0x0000000000007918 */ /* 0x000fc00000000000 */
[----:B------:R-:W-:-:S00]  /*0190*/  NOP ;  /* 0x0000000000007918 */ /* 0x000fc00000000000 */
[----:B------:R-:W-:-:S00]  /*01a0*/  NOP ;  /* 0x0000000000007918 */ /* 0x000fc00000000000 */
[----:B------:R-:W-:-:S00]  /*01b0*/  NOP ;  /* 0x0000000000007918 */ /* 0x000fc00000000000 */
[----:B------:R-:W-:-:S00]  /*01c0*/  NOP ;  /* 0x0000000000007918 */ /* 0x000fc00000000000 */
[----:B------:R-:W-:-:S00]  /*01d0*/  NOP ;  /* 0x0000000000007918 */ /* 0x000fc00000000000 */
[----:B------:R-:W-:-:S00]  /*01e0*/  NOP ;  /* 0x0000000000007918 */ /* 0x000fc00000000000 */
[----:B------:R-:W-:-:S00]  /*01f0*/  NOP ;  /* 0x0000000000007918 */ /* 0x000fc00000000000 */
.L_x_2:


//--------------------- .text._Z15identity_kerneliPd --------------------------
	.section	.text._Z15identity_kerneliPd,"ax",@progbits
	.align	128
        .global         _Z15identity_kerneliPd
        .type           _Z15identity_kerneliPd,@function
        .size           _Z15identity_kerneliPd,(.L_x_3 - _Z15identity_kerneliPd)
        .other          _Z15identity_kerneliPd,@"STO_CUDA_ENTRY STV_DEFAULT"
_Z15identity_kerneliPd:
.text._Z15identity_kerneliPd:
        /* <DEDUP_REMOVED lines=11> */
[----:B--2---:R-:W-:-:S13]  /*00b0*/  ISETP.GE.AND P0, PT, R2, UR6, PT ;  /* 0x0000000602007c0c */ /* 0x004fda000bf06270 */
[----:B------:R-:W-:Y:S05]  /*00c0*/  @P0 EXIT ;  /* 0x000000000000094d */ /* 0x000fea0003800000 */
[----:B------:R-:W0:Y:S01]  /*00d0*/  LDC.64 R2, c[0x0][0x388] ;  /* 0x0000e200ff027b82 */ /* 0x000e220000000a00 */
[----:B------:R-:W1:Y:S01]  /*00e0*/  LDCU.64 UR4, c[0x0][0x358] ;  /* 0x00006b00ff0477ac */ /* 0x000e620008000a00 */
[----:B------:R-:W-:Y:S01]  /*00f0*/  ISETP.NE.AND P0, PT, R0, R5, PT ;  /* 0x000000050000720c */ /* 0x000fe20003f05270 */
[----:B------:R-:W-:Y:S02]  /*0100*/  IMAD R7, R5, UR6, R0 ;  /* 0x0000000605077c24 */ /* 0x000fe4000f8e0200 */
[----:B------:R-:W-:Y:S01]  /*0110*/  HFMA2 R4, -RZ, RZ, 0, 0 ;  /* 0x00000000ff047431 */ /* 0x000fe200000001ff */
[----:B------:R-:W-:Y:S01]  /*0120*/  FSEL R5, RZ, 1.875, P0 ;  /* 0x3ff00000ff057808 */ /* 0x000fe20000000000 */
[----:B0-----:R-:W-:-:S05]  /*0130*/  IMAD.WIDE R2, R7, 0x8, R2 ;  /* 0x0000000807027825 */ /* 0x001fca00078e0202 */
[----:B-1----:R-:W-:Y:S01]  /*0140*/  STG.E.64 desc[UR4][R2.64], R4 ;  /* 0x0000000402007986 */ /* 0x002fe2000c101b04 */
[----:B------:R-:W-:Y:S05]  /*0150*/  EXIT ;  /* 0x000000000000794d */ /* 0x000fea0003800000 */
.L_x_1:
        /* <DEDUP_REMOVED lines=10> */
.L_x_3:


//--------------------- .nv.shared.reserved.0     --------------------------
	.section	.nv.shared.reserved.0,"aw",@nobits
	.weak		__nv_reservedSMEM_offset_0_alias
	.size		__nv_reservedSMEM_offset_0_alias, 0, 64
	.other		__nv_reservedSMEM_offset_0_alias,@"STO_CUDA_RESERVED_SHARED STV_DEFAULT"
__nv_reservedSMEM_offset_0_alias:
	.zero		0
	.zero		64


//--------------------- .nv.constant0._Z19add_diagonal_kernelidPd --------------------------
	.section	.nv.constant0._Z19add_diagonal_kernelidPd,"a",@progbits
	.sectionflags	@""
	.align	4
.nv.constant0._Z19add_diagonal_kernelidPd:
	.zero		920


//--------------------- .nv.constant0._Z15identity_kerneliPd --------------------------
	.section	.nv.constant0._Z15identity_kerneliPd,"a",@progbits
	.sectionflags	@""
	.align	4
.nv.constant0._Z15identity_kerneliPd:
	.zero		912


//--------------------- SYMBOLS --------------------------

	.type		.nv.reservedSmem.offset0,@object
	.size		.nv.reservedSmem.offset0,0x4
